//
// Generated by NVIDIA NVVM Compiler
//
// Compiler Build ID: CL-36424714
// Cuda compilation tools, release 13.0, V13.0.88
// Based on NVVM 20.0.0
//

.version 9.0
.target sm_100
.address_size 64

	// .globl	_Z18what_is_my_id_2D_APjS_S_S_S_S_S_S_S_S_

.visible .entry _Z18what_is_my_id_2D_APjS_S_S_S_S_S_S_S_S_(
	.param .u64 .ptr .align 1 _Z18what_is_my_id_2D_APjS_S_S_S_S_S_S_S_S__param_0,
	.param .u64 .ptr .align 1 _Z18what_is_my_id_2D_APjS_S_S_S_S_S_S_S_S__param_1,
	.param .u64 .ptr .align 1 _Z18what_is_my_id_2D_APjS_S_S_S_S_S_S_S_S__param_2,
	.param .u64 .ptr .align 1 _Z18what_is_my_id_2D_APjS_S_S_S_S_S_S_S_S__param_3,
	.param .u64 .ptr .align 1 _Z18what_is_my_id_2D_APjS_S_S_S_S_S_S_S_S__param_4,
	.param .u64 .ptr .align 1 _Z18what_is_my_id_2D_APjS_S_S_S_S_S_S_S_S__param_5,
	.param .u64 .ptr .align 1 _Z18what_is_my_id_2D_APjS_S_S_S_S_S_S_S_S__param_6,
	.param .u64 .ptr .align 1 _Z18what_is_my_id_2D_APjS_S_S_S_S_S_S_S_S__param_7,
	.param .u64 .ptr .align 1 _Z18what_is_my_id_2D_APjS_S_S_S_S_S_S_S_S__param_8,
	.param .u64 .ptr .align 1 _Z18what_is_my_id_2D_APjS_S_S_S_S_S_S_S_S__param_9
)
{
	.reg .b32 	%r<14>;
	.reg .b64 	%rd<32>;

	ld.param.u64 	%rd1, [_Z18what_is_my_id_2D_APjS_S_S_S_S_S_S_S_S__param_0];
	ld.param.u64 	%rd2, [_Z18what_is_my_id_2D_APjS_S_S_S_S_S_S_S_S__param_1];
	ld.param.u64 	%rd3, [_Z18what_is_my_id_2D_APjS_S_S_S_S_S_S_S_S__param_2];
	ld.param.u64 	%rd4, [_Z18what_is_my_id_2D_APjS_S_S_S_S_S_S_S_S__param_3];
	ld.param.u64 	%rd5, [_Z18what_is_my_id_2D_APjS_S_S_S_S_S_S_S_S__param_4];
	ld.param.u64 	%rd6, [_Z18what_is_my_id_2D_APjS_S_S_S_S_S_S_S_S__param_5];
	ld.param.u64 	%rd7, [_Z18what_is_my_id_2D_APjS_S_S_S_S_S_S_S_S__param_6];
	ld.param.u64 	%rd8, [_Z18what_is_my_id_2D_APjS_S_S_S_S_S_S_S_S__param_7];
	ld.param.u64 	%rd9, [_Z18what_is_my_id_2D_APjS_S_S_S_S_S_S_S_S__param_8];
	ld.param.u64 	%rd10, [_Z18what_is_my_id_2D_APjS_S_S_S_S_S_S_S_S__param_9];
	cvta.to.global.u64 	%rd11, %rd10;
	cvta.to.global.u64 	%rd12, %rd9;
	cvta.to.global.u64 	%rd13, %rd8;
	cvta.to.global.u64 	%rd14, %rd7;
	cvta.to.global.u64 	%rd15, %rd6;
	cvta.to.global.u64 	%rd16, %rd5;
	cvta.to.global.u64 	%rd17, %rd4;
	cvta.to.global.u64 	%rd18, %rd3;
	cvta.to.global.u64 	%rd19, %rd2;
	cvta.to.global.u64 	%rd20, %rd1;
	mov.u32 	%r1, %ctaid.x;
	mov.u32 	%r2, %ntid.x;
	mov.u32 	%r3, %tid.x;
	mad.lo.s32 	%r4, %r1, %r2, %r3;
	mov.u32 	%r5, %ctaid.y;
	mov.u32 	%r6, %ntid.y;
	mul.lo.s32 	%r7, %r5, %r6;
	mov.u32 	%r8, %tid.y;
	mul.lo.s32 	%r9, %r7, %r8;
	mov.u32 	%r10, %nctaid.x;
	mul.lo.s32 	%r11, %r10, %r2;
	mad.lo.s32 	%r12, %r11, %r9, %r4;
	mul.wide.u32 	%rd21, %r12, 4;
	add.s64 	%rd22, %rd20, %rd21;
	st.global.u32 	[%rd22], %r1;
	add.s64 	%rd23, %rd19, %rd21;
	st.global.u32 	[%rd23], %r5;
	add.s64 	%rd24, %rd18, %rd21;
	st.global.u32 	[%rd24], %r3;
	add.s64 	%rd25, %rd17, %rd21;
	st.global.u32 	[%rd25], %r12;
	add.s64 	%rd26, %rd16, %rd21;
	st.global.u32 	[%rd26], %r4;
	add.s64 	%rd27, %rd15, %rd21;
	st.global.u32 	[%rd27], %r9;
	add.s64 	%rd28, %rd14, %rd21;
	st.global.u32 	[%rd28], %r10;
	add.s64 	%rd29, %rd13, %rd21;
	st.global.u32 	[%rd29], %r2;
	mov.u32 	%r13, %nctaid.y;
	add.s64 	%rd30, %rd12, %rd21;
	st.global.u32 	[%rd30], %r13;
	add.s64 	%rd31, %rd11, %rd21;
	st.global.u32 	[%rd31], %r6;
	ret;

}


// ===== COMPILED SASS (sm_100) =====

	.target	sm_100

	.elftype	@"ET_EXEC"


//--------------------- .note.nv.tkinfo           --------------------------
	.section	.note.nv.tkinfo,"",@"SHT_NOTE"
	.sectionflags	@"SHF_NOTE_NV_TKINFO"
	.tkinfo
        /*0018*/ 	.word	0x00000002
        /*0030*/ 	.string	""
        /*0030*/ 	.string	"ptxas"
        /*0030*/ 	.string	"Cuda compilation tools, release 13.0, V13.0.88"
        /*0030*/ 	.string	"Build cuda_13.0.r13.0/compiler.36424714_0"
        /*0030*/ 	.string	"-arch sm_100 -m 64 "



//--------------------- .note.nv.cuinfo           --------------------------
	.section	.note.nv.cuinfo,"",@"SHT_NOTE"
	.sectionflags	@"SHF_NOTE_NV_CUINFO"
        /*0018*/ 	.short	0x0002
        /*001a*/ 	.short	0x0064
        /*001c*/ 	.short	0x0082
	.zero		2


//--------------------- .nv.info                  --------------------------
	.section	.nv.info,"",@"SHT_CUDA_INFO"
	.align	4


	//----- nvinfo : EIATTR_REGCOUNT
	.align		4
        /*0000*/ 	.byte	0x04, 0x2f
        /*0002*/ 	.short	(.L_1 - .L_0)
	.align		4
.L_0:
        /*0004*/ 	.word	index@(_Z18what_is_my_id_2D_APjS_S_S_S_S_S_S_S_S_)
        /*0008*/ 	.word	0x00000020


	//----- nvinfo : EIATTR_FRAME_SIZE
	.align		4
.L_1:
        /*000c*/ 	.byte	0x04, 0x11
        /*000e*/ 	.short	(.L_3 - .L_2)
	.align		4
.L_2:
        /*0010*/ 	.word	index@(_Z18what_is_my_id_2D_APjS_S_S_S_S_S_S_S_S_)
        /*0014*/ 	.word	0x00000000


	//----- nvinfo : EIATTR_MIN_STACK_SIZE
	.align		4
.L_3:
        /*0018*/ 	.byte	0x04, 0x12
        /*001a*/ 	.short	(.L_5 - .L_4)
	.align		4
.L_4:
        /*001c*/ 	.word	index@(_Z18what_is_my_id_2D_APjS_S_S_S_S_S_S_S_S_)
        /*0020*/ 	.word	0x00000000
.L_5:


//--------------------- .nv.compat                --------------------------
	.section	.nv.compat,"",@"SHT_CUDA_COMPAT_INFO"
	.align	4
        /*0000*/ 	.byte	0x02, 0x09, 0x00, 0x00, 0x02, 0x02, 0x01, 0x00, 0x02, 0x05, 0x05, 0x00, 0x03, 0x07, 0x01, 0x01
        /*0010*/ 	.byte	0x02, 0x03, 0x00, 0x00, 0x02, 0x06, 0x01, 0x00, 0x04, 0x0b, 0x08, 0x00, 0x09, 0x00, 0x00, 0x00
        /*0020*/ 	.byte	0x00, 0x00, 0x00, 0x00


//--------------------- .nv.info._Z18what_is_my_id_2D_APjS_S_S_S_S_S_S_S_S_ --------------------------
	.section	.nv.info._Z18what_is_my_id_2D_APjS_S_S_S_S_S_S_S_S_,"",@"SHT_CUDA_INFO"
	.sectionflags	@""
	.align	4


	//----- nvinfo : EIATTR_CUDA_API_VERSION
	.align		4
        /*0000*/ 	.byte	0x04, 0x37
        /*0002*/ 	.short	(.L_7 - .L_6)
.L_6:
        /*0004*/ 	.word	0x00000082


	//----- nvinfo : EIATTR_KPARAM_INFO
	.align		4
.L_7:
        /*0008*/ 	.byte	0x04, 0x17
        /*000a*/ 	.short	(.L_9 - .L_8)
.L_8:
        /*000c*/ 	.word	0x00000000
        /*0010*/ 	.short	0x0009
        /*0012*/ 	.short	0x0048
        /*0014*/ 	.byte	0x00, 0xf5, 0x21, 0x00


	//----- nvinfo : EIATTR_KPARAM_INFO
	.align		4
.L_9:
        /*0018*/ 	.byte	0x04, 0x17
        /*001a*/ 	.short	(.L_11 - .L_10)
.L_10:
        /*001c*/ 	.word	0x00000000
        /*0020*/ 	.short	0x0008
        /*0022*/ 	.short	0x0040
        /*0024*/ 	.byte	0x00, 0xf5, 0x21, 0x00


	//----- nvinfo : EIATTR_KPARAM_INFO
	.align		4
.L_11:
        /*0028*/ 	.byte	0x04, 0x17
        /*002a*/ 	.short	(.L_13 - .L_12)
.L_12:
        /*002c*/ 	.word	0x00000000
        /*0030*/ 	.short	0x0007
        /*0032*/ 	.short	0x0038
        /*0034*/ 	.byte	0x00, 0xf5, 0x21, 0x00


	//----- nvinfo : EIATTR_KPARAM_INFO
	.align		4
.L_13:
        /*0038*/ 	.byte	0x04, 0x17
        /*003a*/ 	.short	(.L_15 - .L_14)
.L_14:
        /*003c*/ 	.word	0x00000000
        /*0040*/ 	.short	0x0006
        /*0042*/ 	.short	0x0030
        /*0044*/ 	.byte	0x00, 0xf5, 0x21, 0x00


	//----- nvinfo : EIATTR_KPARAM_INFO
	.align		4
.L_15:
        /*0048*/ 	.byte	0x04, 0x17
        /*004a*/ 	.short	(.L_17 - .L_16)
.L_16:
        /*004c*/ 	.word	0x00000000
        /*0050*/ 	.short	0x0005
        /*0052*/ 	.short	0x0028
        /*0054*/ 	.byte	0x00, 0xf5, 0x21, 0x00


	//----- nvinfo : EIATTR_KPARAM_INFO
	.align		4
.L_17:
        /*0058*/ 	.byte	0x04, 0x17
        /*005a*/ 	.short	(.L_19 - .L_18)
.L_18:
        /*005c*/ 	.word	0x00000000
        /*0060*/ 	.short	0x0004
        /*0062*/ 	.short	0x0020
        /*0064*/ 	.byte	0x00, 0xf5, 0x21, 0x00


	//----- nvinfo : EIATTR_KPARAM_INFO
	.align		4
.L_19:
        /*0068*/ 	.byte	0x04, 0x17
        /*006a*/ 	.short	(.L_21 - .L_20)
.L_20:
        /*006c*/ 	.word	0x00000000
        /*0070*/ 	.short	0x0003
        /*0072*/ 	.short	0x0018
        /*0074*/ 	.byte	0x00, 0xf5, 0x21, 0x00


	//----- nvinfo : EIATTR_KPARAM_INFO
	.align		4
.L_21:
        /*0078*/ 	.byte	0x04, 0x17
        /*007a*/ 	.short	(.L_23 - .L_22)
.L_22:
        /*007c*/ 	.word	0x00000000
        /*0080*/ 	.short	0x0002
        /*0082*/ 	.short	0x0010
        /*0084*/ 	.byte	0x00, 0xf5, 0x21, 0x00


	//----- nvinfo : EIATTR_KPARAM_INFO
	.align		4
.L_23:
        /*0088*/ 	.byte	0x04, 0x17
        /*008a*/ 	.short	(.L_25 - .L_24)
.L_24:
        /*008c*/ 	.word	0x00000000
        /*0090*/ 	.short	0x0001
        /*0092*/ 	.short	0x0008
        /*0094*/ 	.byte	0x00, 0xf5, 0x21, 0x00


	//----- nvinfo : EIATTR_KPARAM_INFO
	.align		4
.L_25:
        /*0098*/ 	.byte	0x04, 0x17
        /*009a*/ 	.short	(.L_27 - .L_26)
.L_26:
        /*009c*/ 	.word	0x00000000
        /*00a0*/ 	.short	0x0000
        /*00a2*/ 	.short	0x0000
        /*00a4*/ 	.byte	0x00, 0xf5, 0x21, 0x00


	//----- nvinfo : EIATTR_SPARSE_MMA_MASK
	.align		4
.L_27:
        /*00a8*/ 	.byte	0x03, 0x50
        /*00aa*/ 	.short	0x0000


	//----- nvinfo : EIATTR_MAXREG_COUNT
	.align		4
        /*00ac*/ 	.byte	0x03, 0x1b
        /*00ae*/ 	.short	0x00ff


	//----- nvinfo : EIATTR_MERCURY_ISA_VERSION
	.align		4
        /*00b0*/ 	.byte	0x03, 0x5f
        /*00b2*/ 	.short	0x0101


	//----- nvinfo : EIATTR_VRC_CTA_INIT_COUNT
	.align		4
        /*00b4*/ 	.byte	0x02, 0x4a
	.zero		1
	.zero		1


	//----- nvinfo : EIATTR_EXIT_INSTR_OFFSETS
	.align		4
        /*00b8*/ 	.byte	0x04, 0x1c
        /*00ba*/ 	.short	(.L_29 - .L_28)


	//   ....[0]....
.L_28:
        /*00bc*/ 	.word	0x000002d0


	//----- nvinfo : EIATTR_CBANK_PARAM_SIZE
	.align		4
.L_29:
        /*00c0*/ 	.byte	0x03, 0x19
        /*00c2*/ 	.short	0x0050


	//----- nvinfo : EIATTR_PARAM_CBANK
	.align		4
        /*00c4*/ 	.byte	0x04, 0x0a
        /*00c6*/ 	.short	(.L_31 - .L_30)
	.align		4
.L_30:
        /*00c8*/ 	.word	index@(.nv.constant0._Z18what_is_my_id_2D_APjS_S_S_S_S_S_S_S_S_)
        /*00cc*/ 	.short	0x0380
        /*00ce*/ 	.short	0x0050


	//----- nvinfo : EIATTR_SW_WAR
	.align		4
.L_31:
        /*00d0*/ 	.byte	0x04, 0x36
        /*00d2*/ 	.short	(.L_33 - .L_32)
.L_32:
        /*00d4*/ 	.word	0x00000008
.L_33:


//--------------------- .nv.callgraph             --------------------------
	.section	.nv.callgraph,"",@"SHT_CUDA_CALLGRAPH"
	.align	4
	.sectionentsize	8
	.align		4
        /*0000*/ 	.word	0x00000000
	.align		4
        /*0004*/ 	.word	0xffffffff
	.align		4
        /*0008*/ 	.word	0x00000000
	.align		4
        /*000c*/ 	.word	0xfffffffe
	.align		4
        /*0010*/ 	.word	0x00000000
	.align		4
        /*0014*/ 	.word	0xfffffffd
	.align		4
        /*0018*/ 	.word	0x00000000
	.align		4
        /*001c*/ 	.word	0xfffffffc


//--------------------- .text._Z18what_is_my_id_2D_APjS_S_S_S_S_S_S_S_S_ --------------------------
	.section	.text._Z18what_is_my_id_2D_APjS_S_S_S_S_S_S_S_S_,"ax",@progbits
	.align	128
        .global         _Z18what_is_my_id_2D_APjS_S_S_S_S_S_S_S_S_
        .type           _Z18what_is_my_id_2D_APjS_S_S_S_S_S_S_S_S_,@function
        .size           _Z18what_is_my_id_2D_APjS_S_S_S_S_S_S_S_S_,(.L_x_1 - _Z18what_is_my_id_2D_APjS_S_S_S_S_S_S_S_S_)
        .other          _Z18what_is_my_id_2D_APjS_S_S_S_S_S_S_S_S_,@"STO_CUDA_ENTRY STV_DEFAULT"
_Z18what_is_my_id_2D_APjS_S_S_S_S_S_S_S_S_:
.text._Z18what_is_my_id_2D_APjS_S_S_S_S_S_S_S_S_:
[----:B------:R-:W-:Y:S01]  /*0000*/  LDC R1, c[0x0][0x37c] ;  /* 0x0000df00ff017b82 */ /* 0x000fe20000000800 */
[----:B------:R-:W0:Y:S07]  /*0010*/  S2R R17, SR_CTAID.Y ;  /* 0x0000000000117919 */ /* 0x000e2e0000002600 */
[----:B------:R-:W1:Y:S01]  /*0020*/  LDC R3, c[0x0][0x360] ;  /* 0x0000d800ff037b82 */ /* 0x000e620000000800 */
[----:B------:R-:W2:Y:S01]  /*0030*/  LDCU.64 UR4, c[0x0][0x358] ;  /* 0x00006b00ff0477ac */ /* 0x000ea20008000a00 */
[----:B------:R-:W3:Y:S01]  /*0040*/  S2R R2, SR_TID.Y ;  /* 0x0000000000027919 */ /* 0x000ee20000002200 */
[----:B------:R-:W4:Y:S05]  /*0050*/  S2R R25, SR_CTAID.X ;  /* 0x0000000000197919 */ /* 0x000f2a0000002500 */
[----:B------:R-:W0:Y:S01]  /*0060*/  LDC R0, c[0x0][0x364] ;  /* 0x0000d900ff007b82 */ /* 0x000e220000000800 */
[----:B------:R-:W4:Y:S07]  /*0070*/  S2R R7, SR_TID.X ;  /* 0x0000000000077919 */ /* 0x000f2e0000002100 */
[----:B------:R-:W1:Y:S08]  /*0080*/  LDC R4, c[0x0][0x370] ;  /* 0x0000dc00ff047b82 */ /* 0x000e700000000800 */
[----:B------:R-:W5:Y:S08]  /*0090*/  LDC.64 R14, c[0x0][0x380] ;  /* 0x0000e000ff0e7b82 */ /* 0x000f700000000a00 */
[----:B------:R-:W2:Y:S01]  /*00a0*/  LDC.64 R12, c[0x0][0x388] ;  /* 0x0000e200ff0c7b82 */ /* 0x000ea20000000a00 */
[----:B0-----:R-:W-:-:S04]  /*00b0*/  IMAD R5, R17, R0, RZ ;  /* 0x0000000011057224 */ /* 0x001fc800078e02ff */
[----:B---3--:R-:W-:Y:S02]  /*00c0*/  IMAD R5, R5, R2, RZ ;  /* 0x0000000205057224 */ /* 0x008fe400078e02ff */
[----:B-1----:R-:W-:Y:S01]  /*00d0*/  IMAD R6, R3, R4, RZ ;  /* 0x0000000403067224 */ /* 0x002fe200078e02ff */
[----:B------:R-:W0:Y:S01]  /*00e0*/  LDC.64 R22, c[0x0][0x390] ;  /* 0x0000e400ff167b82 */ /* 0x000e220000000a00 */
[----:B----4-:R-:W-:-:S04]  /*00f0*/  IMAD R24, R25, R3, R7 ;  /* 0x0000000319187224 */ /* 0x010fc800078e0207 */
[----:B------:R-:W-:-:S03]  /*0100*/  IMAD R6, R5, R6, R24 ;  /* 0x0000000605067224 */ /* 0x000fc600078e0218 */
[----:B------:R-:W1:Y:S01]  /*0110*/  LDC.64 R8, c[0x0][0x398] ;  /* 0x0000e600ff087b82 */ /* 0x000e620000000a00 */
[----:B-----5:R-:W-:-:S04]  /*0120*/  IMAD.WIDE.U32 R26, R6, 0x4, R14 ;  /* 0x00000004061a7825 */ /* 0x020fc800078e000e */
[----:B--2---:R-:W-:-:S03]  /*0130*/  IMAD.WIDE.U32 R28, R6, 0x4, R12 ;  /* 0x00000004061c7825 */ /* 0x004fc600078e000c */
[----:B------:R-:W2:Y:S01]  /*0140*/  LDC.64 R10, c[0x0][0x3a0] ;  /* 0x0000e800ff0a7b82 */ /* 0x000ea20000000a00 */
[----:B------:R-:W-:Y:S04]  /*0150*/  STG.E desc[UR4][R26.64], R25 ;  /* 0x000000191a007986 */ /* 0x000fe8000c101904 */
[----:B------:R3:W-:Y:S03]  /*0160*/  STG.E desc[UR4][R28.64], R17 ;  /* 0x000000111c007986 */ /* 0x0007e6000c101904 */
[----:B------:R-:W4:Y:S01]  /*0170*/  LDC.64 R12, c[0x0][0x3a8] ;  /* 0x0000ea00ff0c7b82 */ /* 0x000f220000000a00 */
[----:B0-----:R-:W-:-:S05]  /*0180*/  IMAD.WIDE.U32 R22, R6, 0x4, R22 ;  /* 0x0000000406167825 */ /* 0x001fca00078e0016 */
[----:B------:R-:W-:Y:S02]  /*0190*/  STG.E desc[UR4][R22.64], R7 ;  /* 0x0000000716007986 */ /* 0x000fe4000c101904 */
[----:B------:R-:W0:Y:S01]  /*01a0*/  LDC.64 R14, c[0x0][0x3b0] ;  /* 0x0000ec00ff0e7b82 */ /* 0x000e220000000a00 */
[----:B-1----:R-:W-:-:S05]  /*01b0*/  IMAD.WIDE.U32 R8, R6, 0x4, R8 ;  /* 0x0000000406087825 */ /* 0x002fca00078e0008 */
[----:B------:R-:W-:Y:S02]  /*01c0*/  STG.E desc[UR4][R8.64], R6 ;  /* 0x0000000608007986 */ /* 0x000fe4000c101904 */
[----:B---3--:R-:W1:Y:S01]  /*01d0*/  LDC.64 R16, c[0x0][0x3b8] ;  /* 0x0000ee00ff107b82 */ /* 0x008e620000000a00 */
[----:B--2---:R-:W-:-:S05]  /*01e0*/  IMAD.WIDE.U32 R10, R6, 0x4, R10 ;  /* 0x00000004060a7825 */ /* 0x004fca00078e000a */
[----:B------:R-:W-:Y:S02]  /*01f0*/  STG.E desc[UR4][R10.64], R24 ;  /* 0x000000180a007986 */ /* 0x000fe4000c101904 */
[----:B------:R-:W2:Y:S01]  /*0200*/  LDC.64 R18, c[0x0][0x3c0] ;  /* 0x0000f000ff127b82 */ /* 0x000ea20000000a00 */
[----:B----4-:R-:W-:-:S05]  /*0210*/  IMAD.WIDE.U32 R12, R6, 0x4, R12 ;  /* 0x00000004060c7825 */ /* 0x010fca00078e000c */
[----:B------:R-:W-:Y:S02]  /*0220*/  STG.E desc[UR4][R12.64], R5 ;  /* 0x000000050c007986 */ /* 0x000fe4000c101904 */
[----:B------:R-:W3:Y:S01]  /*0230*/  LDC.64 R20, c[0x0][0x3c8] ;  /* 0x0000f200ff147b82 */ /* 0x000ee20000000a00 */
[----:B0-----:R-:W-:-:S05]  /*0240*/  IMAD.WIDE.U32 R14, R6, 0x4, R14 ;  /* 0x00000004060e7825 */ /* 0x001fca00078e000e */
[----:B------:R-:W-:Y:S02]  /*0250*/  STG.E desc[UR4][R14.64], R4 ;  /* 0x000000040e007986 */ /* 0x000fe4000c101904 */
[----:B------:R-:W0:Y:S01]  /*0260*/  LDC R2, c[0x0][0x374] ;  /* 0x0000dd00ff027b82 */ /* 0x000e220000000800 */
[----:B-1----:R-:W-:-:S05]  /*0270*/  IMAD.WIDE.U32 R16, R6, 0x4, R16 ;  /* 0x0000000406107825 */ /* 0x002fca00078e0010 */
[----:B------:R-:W-:Y:S01]  /*0280*/  STG.E desc[UR4][R16.64], R3 ;  /* 0x0000000310007986 */ /* 0x000fe2000c101904 */
[----:B--2---:R-:W-:-:S04]  /*0290*/  IMAD.WIDE.U32 R18, R6, 0x4, R18 ;  /* 0x0000000406127825 */ /* 0x004fc800078e0012 */
[----:B---3--:R-:W-:Y:S01]  /*02a0*/  IMAD.WIDE.U32 R20, R6, 0x4, R20 ;  /* 0x0000000406147825 */ /* 0x008fe200078e0014 */
[----:B0-----:R-:W-:Y:S04]  /*02b0*/  STG.E desc[UR4][R18.64], R2 ;  /* 0x0000000212007986 */ /* 0x001fe8000c101904 */
[----:B------:R-:W-:Y:S01]  /*02c0*/  STG.E desc[UR4][R20.64], R0 ;  /* 0x0000000014007986 */ /* 0x000fe2000c101904 */
[----:B------:R-:W-:Y:S05]  /*02d0*/  EXIT ;  /* 0x000000000000794d */ /* 0x000fea0003800000 */
.L_x_0:
[----:B------:R-:W-:-:S00]  /*02e0*/  BRA `(.L_x_0) ;  /* 0xfffffffc00fc7947 */ /* 0x000fc0000383ffff */
[----:B------:R-:W-:-:S00]  /*02f0*/  NOP ;  /* 0x0000000000007918 */ /* 0x000fc00000000000 */
        /* <DEDUP_REMOVED lines=8> */
.L_x_1:


//--------------------- .nv.shared.reserved.0     --------------------------
	.section	.nv.shared.reserved.0,"aw",@nobits
	.weak		__nv_reservedSMEM_offset_0_alias
	.size		__nv_reservedSMEM_offset_0_alias, 0, 64
	.other		__nv_reservedSMEM_offset_0_alias,@"STO_CUDA_RESERVED_SHARED STV_DEFAULT"
__nv_reservedSMEM_offset_0_alias:
	.zero		0
	.zero		64


//--------------------- .nv.constant0._Z18what_is_my_id_2D_APjS_S_S_S_S_S_S_S_S_ --------------------------
	.section	.nv.constant0._Z18what_is_my_id_2D_APjS_S_S_S_S_S_S_S_S_,"a",@progbits
	.sectionflags	@""
	.align	4
.nv.constant0._Z18what_is_my_id_2D_APjS_S_S_S_S_S_S_S_S_:
	.zero		976


//--------------------- SYMBOLS --------------------------

	.type		.nv.reservedSmem.offset0,@object
	.size		.nv.reservedSmem.offset0,0x4
